//
// Generated by NVIDIA NVVM Compiler
//
// Compiler Build ID: CL-36424714
// Cuda compilation tools, release 13.0, V13.0.88
// Based on NVVM 20.0.0
//

.version 9.0
.target sm_100
.address_size 64

	// .globl	_Z17matmul_gpu_kernelPfS_S_iii
// _ZZ17matmul_gpu_kernelPfS_S_iiiE1A has been demoted
// _ZZ17matmul_gpu_kernelPfS_S_iiiE1B has been demoted

.visible .entry _Z17matmul_gpu_kernelPfS_S_iii(
	.param .u64 .ptr .align 1 _Z17matmul_gpu_kernelPfS_S_iii_param_0,
	.param .u64 .ptr .align 1 _Z17matmul_gpu_kernelPfS_S_iii_param_1,
	.param .u64 .ptr .align 1 _Z17matmul_gpu_kernelPfS_S_iii_param_2,
	.param .u32 _Z17matmul_gpu_kernelPfS_S_iii_param_3,
	.param .u32 _Z17matmul_gpu_kernelPfS_S_iii_param_4,
	.param .u32 _Z17matmul_gpu_kernelPfS_S_iii_param_5
)
{
	.reg .pred 	%p<3>;
	.reg .b32 	%r<135>;
	.reg .b32 	%f<73>;
	.reg .b64 	%rd<13>;
	// demoted variable
	.shared .align 4 .b8 _ZZ17matmul_gpu_kernelPfS_S_iiiE1A[4096];
	// demoted variable
	.shared .align 4 .b8 _ZZ17matmul_gpu_kernelPfS_S_iiiE1B[4096];
	ld.param.u64 	%rd3, [_Z17matmul_gpu_kernelPfS_S_iii_param_0];
	ld.param.u64 	%rd4, [_Z17matmul_gpu_kernelPfS_S_iii_param_1];
	ld.param.u64 	%rd5, [_Z17matmul_gpu_kernelPfS_S_iii_param_2];
	ld.param.u32 	%r19, [_Z17matmul_gpu_kernelPfS_S_iii_param_4];
	ld.param.u32 	%r20, [_Z17matmul_gpu_kernelPfS_S_iii_param_5];
	mov.u32 	%r1, %tid.x;
	mov.u32 	%r2, %tid.y;
	mov.u32 	%r21, %ctaid.x;
	mov.u32 	%r22, %ctaid.y;
	mov.u32 	%r23, %ntid.y;
	mad.lo.s32 	%r3, %r22, %r23, %r2;
	mov.u32 	%r24, %ntid.x;
	mad.lo.s32 	%r4, %r21, %r24, %r1;
	setp.lt.s32 	%p1, %r19, 32;
	mov.f32 	%f72, 0f00000000;
	@%p1 bra 	$L__BB0_3;
	shl.b32 	%r25, %r2, 7;
	mov.u32 	%r26, _ZZ17matmul_gpu_kernelPfS_S_iiiE1A;
	add.s32 	%r5, %r26, %r25;
	shl.b32 	%r27, %r1, 2;
	add.s32 	%r6, %r5, %r27;
	mov.u32 	%r28, _ZZ17matmul_gpu_kernelPfS_S_iiiE1B;
	add.s32 	%r8, %r28, %r27;
	add.s32 	%r7, %r8, %r25;
	shr.s32 	%r29, %r19, 31;
	shr.u32 	%r30, %r29, 27;
	add.s32 	%r31, %r19, %r30;
	shr.s32 	%r32, %r31, 5;
	neg.s32 	%r134, %r32;
	mad.lo.s32 	%r133, %r19, %r3, %r1;
	mad.lo.s32 	%r132, %r2, %r20, %r4;
	shl.b32 	%r12, %r20, 5;
	cvta.to.global.u64 	%rd1, %rd4;
	cvta.to.global.u64 	%rd2, %rd5;
	mov.f32 	%f72, 0f00000000;
$L__BB0_2:
	mul.wide.s32 	%rd6, %r133, 4;
	add.s64 	%rd7, %rd1, %rd6;
	ld.global.f32 	%f6, [%rd7];
	cvt.rzi.s32.f32 	%r33, %f6;
	st.shared.u32 	[%r6], %r33;
	mul.wide.s32 	%rd8, %r132, 4;
	add.s64 	%rd9, %rd2, %rd8;
	ld.global.f32 	%f7, [%rd9];
	cvt.rzi.s32.f32 	%r34, %f7;
	st.shared.u32 	[%r7], %r34;
	bar.sync 	0;
	ld.shared.u32 	%r35, [%r5];
	ld.shared.u32 	%r36, [%r8];
	mul.lo.s32 	%r37, %r36, %r35;
	cvt.rn.f32.s32 	%f8, %r37;
	add.f32 	%f9, %f72, %f8;
	ld.shared.u32 	%r38, [%r5+4];
	ld.shared.u32 	%r39, [%r8+128];
	mul.lo.s32 	%r40, %r39, %r38;
	cvt.rn.f32.s32 	%f10, %r40;
	add.f32 	%f11, %f9, %f10;
	ld.shared.u32 	%r41, [%r5+8];
	ld.shared.u32 	%r42, [%r8+256];
	mul.lo.s32 	%r43, %r42, %r41;
	cvt.rn.f32.s32 	%f12, %r43;
	add.f32 	%f13, %f11, %f12;
	ld.shared.u32 	%r44, [%r5+12];
	ld.shared.u32 	%r45, [%r8+384];
	mul.lo.s32 	%r46, %r45, %r44;
	cvt.rn.f32.s32 	%f14, %r46;
	add.f32 	%f15, %f13, %f14;
	ld.shared.u32 	%r47, [%r5+16];
	ld.shared.u32 	%r48, [%r8+512];
	mul.lo.s32 	%r49, %r48, %r47;
	cvt.rn.f32.s32 	%f16, %r49;
	add.f32 	%f17, %f15, %f16;
	ld.shared.u32 	%r50, [%r5+20];
	ld.shared.u32 	%r51, [%r8+640];
	mul.lo.s32 	%r52, %r51, %r50;
	cvt.rn.f32.s32 	%f18, %r52;
	add.f32 	%f19, %f17, %f18;
	ld.shared.u32 	%r53, [%r5+24];
	ld.shared.u32 	%r54, [%r8+768];
	mul.lo.s32 	%r55, %r54, %r53;
	cvt.rn.f32.s32 	%f20, %r55;
	add.f32 	%f21, %f19, %f20;
	ld.shared.u32 	%r56, [%r5+28];
	ld.shared.u32 	%r57, [%r8+896];
	mul.lo.s32 	%r58, %r57, %r56;
	cvt.rn.f32.s32 	%f22, %r58;
	add.f32 	%f23, %f21, %f22;
	ld.shared.u32 	%r59, [%r5+32];
	ld.shared.u32 	%r60, [%r8+1024];
	mul.lo.s32 	%r61, %r60, %r59;
	cvt.rn.f32.s32 	%f24, %r61;
	add.f32 	%f25, %f23, %f24;
	ld.shared.u32 	%r62, [%r5+36];
	ld.shared.u32 	%r63, [%r8+1152];
	mul.lo.s32 	%r64, %r63, %r62;
	cvt.rn.f32.s32 	%f26, %r64;
	add.f32 	%f27, %f25, %f26;
	ld.shared.u32 	%r65, [%r5+40];
	ld.shared.u32 	%r66, [%r8+1280];
	mul.lo.s32 	%r67, %r66, %r65;
	cvt.rn.f32.s32 	%f28, %r67;
	add.f32 	%f29, %f27, %f28;
	ld.shared.u32 	%r68, [%r5+44];
	ld.shared.u32 	%r69, [%r8+1408];
	mul.lo.s32 	%r70, %r69, %r68;
	cvt.rn.f32.s32 	%f30, %r70;
	add.f32 	%f31, %f29, %f30;
	ld.shared.u32 	%r71, [%r5+48];
	ld.shared.u32 	%r72, [%r8+1536];
	mul.lo.s32 	%r73, %r72, %r71;
	cvt.rn.f32.s32 	%f32, %r73;
	add.f32 	%f33, %f31, %f32;
	ld.shared.u32 	%r74, [%r5+52];
	ld.shared.u32 	%r75, [%r8+1664];
	mul.lo.s32 	%r76, %r75, %r74;
	cvt.rn.f32.s32 	%f34, %r76;
	add.f32 	%f35, %f33, %f34;
	ld.shared.u32 	%r77, [%r5+56];
	ld.shared.u32 	%r78, [%r8+1792];
	mul.lo.s32 	%r79, %r78, %r77;
	cvt.rn.f32.s32 	%f36, %r79;
	add.f32 	%f37, %f35, %f36;
	ld.shared.u32 	%r80, [%r5+60];
	ld.shared.u32 	%r81, [%r8+1920];
	mul.lo.s32 	%r82, %r81, %r80;
	cvt.rn.f32.s32 	%f38, %r82;
	add.f32 	%f39, %f37, %f38;
	ld.shared.u32 	%r83, [%r5+64];
	ld.shared.u32 	%r84, [%r8+2048];
	mul.lo.s32 	%r85, %r84, %r83;
	cvt.rn.f32.s32 	%f40, %r85;
	add.f32 	%f41, %f39, %f40;
	ld.shared.u32 	%r86, [%r5+68];
	ld.shared.u32 	%r87, [%r8+2176];
	mul.lo.s32 	%r88, %r87, %r86;
	cvt.rn.f32.s32 	%f42, %r88;
	add.f32 	%f43, %f41, %f42;
	ld.shared.u32 	%r89, [%r5+72];
	ld.shared.u32 	%r90, [%r8+2304];
	mul.lo.s32 	%r91, %r90, %r89;
	cvt.rn.f32.s32 	%f44, %r91;
	add.f32 	%f45, %f43, %f44;
	ld.shared.u32 	%r92, [%r5+76];
	ld.shared.u32 	%r93, [%r8+2432];
	mul.lo.s32 	%r94, %r93, %r92;
	cvt.rn.f32.s32 	%f46, %r94;
	add.f32 	%f47, %f45, %f46;
	ld.shared.u32 	%r95, [%r5+80];
	ld.shared.u32 	%r96, [%r8+2560];
	mul.lo.s32 	%r97, %r96, %r95;
	cvt.rn.f32.s32 	%f48, %r97;
	add.f32 	%f49, %f47, %f48;
	ld.shared.u32 	%r98, [%r5+84];
	ld.shared.u32 	%r99, [%r8+2688];
	mul.lo.s32 	%r100, %r99, %r98;
	cvt.rn.f32.s32 	%f50, %r100;
	add.f32 	%f51, %f49, %f50;
	ld.shared.u32 	%r101, [%r5+88];
	ld.shared.u32 	%r102, [%r8+2816];
	mul.lo.s32 	%r103, %r102, %r101;
	cvt.rn.f32.s32 	%f52, %r103;
	add.f32 	%f53, %f51, %f52;
	ld.shared.u32 	%r104, [%r5+92];
	ld.shared.u32 	%r105, [%r8+2944];
	mul.lo.s32 	%r106, %r105, %r104;
	cvt.rn.f32.s32 	%f54, %r106;
	add.f32 	%f55, %f53, %f54;
	ld.shared.u32 	%r107, [%r5+96];
	ld.shared.u32 	%r108, [%r8+3072];
	mul.lo.s32 	%r109, %r108, %r107;
	cvt.rn.f32.s32 	%f56, %r109;
	add.f32 	%f57, %f55, %f56;
	ld.shared.u32 	%r110, [%r5+100];
	ld.shared.u32 	%r111, [%r8+3200];
	mul.lo.s32 	%r112, %r111, %r110;
	cvt.rn.f32.s32 	%f58, %r112;
	add.f32 	%f59, %f57, %f58;
	ld.shared.u32 	%r113, [%r5+104];
	ld.shared.u32 	%r114, [%r8+3328];
	mul.lo.s32 	%r115, %r114, %r113;
	cvt.rn.f32.s32 	%f60, %r115;
	add.f32 	%f61, %f59, %f60;
	ld.shared.u32 	%r116, [%r5+108];
	ld.shared.u32 	%r117, [%r8+3456];
	mul.lo.s32 	%r118, %r117, %r116;
	cvt.rn.f32.s32 	%f62, %r118;
	add.f32 	%f63, %f61, %f62;
	ld.shared.u32 	%r119, [%r5+112];
	ld.shared.u32 	%r120, [%r8+3584];
	mul.lo.s32 	%r121, %r120, %r119;
	cvt.rn.f32.s32 	%f64, %r121;
	add.f32 	%f65, %f63, %f64;
	ld.shared.u32 	%r122, [%r5+116];
	ld.shared.u32 	%r123, [%r8+3712];
	mul.lo.s32 	%r124, %r123, %r122;
	cvt.rn.f32.s32 	%f66, %r124;
	add.f32 	%f67, %f65, %f66;
	ld.shared.u32 	%r125, [%r5+120];
	ld.shared.u32 	%r126, [%r8+3840];
	mul.lo.s32 	%r127, %r126, %r125;
	cvt.rn.f32.s32 	%f68, %r127;
	add.f32 	%f69, %f67, %f68;
	ld.shared.u32 	%r128, [%r5+124];
	ld.shared.u32 	%r129, [%r8+3968];
	mul.lo.s32 	%r130, %r129, %r128;
	cvt.rn.f32.s32 	%f70, %r130;
	add.f32 	%f72, %f69, %f70;
	bar.sync 	0;
	add.s32 	%r134, %r134, 1;
	setp.ne.s32 	%p2, %r134, 0;
	add.s32 	%r133, %r133, 32;
	add.s32 	%r132, %r132, %r12;
	@%p2 bra 	$L__BB0_2;
$L__BB0_3:
	cvta.to.global.u64 	%rd10, %rd3;
	mad.lo.s32 	%r131, %r20, %r3, %r4;
	mul.wide.s32 	%rd11, %r131, 4;
	add.s64 	%rd12, %rd10, %rd11;
	st.global.f32 	[%rd12], %f72;
	ret;

}


// ===== COMPILED SASS (sm_100) =====

	.target	sm_100

	.elftype	@"ET_EXEC"


//--------------------- .note.nv.tkinfo           --------------------------
	.section	.note.nv.tkinfo,"",@"SHT_NOTE"
	.sectionflags	@"SHF_NOTE_NV_TKINFO"
	.tkinfo
        /*0018*/ 	.word	0x00000002
        /*0030*/ 	.string	""
        /*0030*/ 	.string	"ptxas"
        /*0030*/ 	.string	"Cuda compilation tools, release 13.0, V13.0.88"
        /*0030*/ 	.string	"Build cuda_13.0.r13.0/compiler.36424714_0"
        /*0030*/ 	.string	"-arch sm_100 -m 64 "



//--------------------- .note.nv.cuinfo           --------------------------
	.section	.note.nv.cuinfo,"",@"SHT_NOTE"
	.sectionflags	@"SHF_NOTE_NV_CUINFO"
        /*0018*/ 	.short	0x0002
        /*001a*/ 	.short	0x0064
        /*001c*/ 	.short	0x0082
	.zero		2


//--------------------- .nv.info                  --------------------------
	.section	.nv.info,"",@"SHT_CUDA_INFO"
	.align	4


	//----- nvinfo : EIATTR_REGCOUNT
	.align		4
        /*0000*/ 	.byte	0x04, 0x2f
        /*0002*/ 	.short	(.L_1 - .L_0)
	.align		4
.L_0:
        /*0004*/ 	.word	index@(_Z17matmul_gpu_kernelPfS_S_iii)
        /*0008*/ 	.word	0x00000020


	//----- nvinfo : EIATTR_FRAME_SIZE
	.align		4
.L_1:
        /*000c*/ 	.byte	0x04, 0x11
        /*000e*/ 	.short	(.L_3 - .L_2)
	.align		4
.L_2:
        /*0010*/ 	.word	index@(_Z17matmul_gpu_kernelPfS_S_iii)
        /*0014*/ 	.word	0x00000000


	//----- nvinfo : EIATTR_MIN_STACK_SIZE
	.align		4
.L_3:
        /*0018*/ 	.byte	0x04, 0x12
        /*001a*/ 	.short	(.L_5 - .L_4)
	.align		4
.L_4:
        /*001c*/ 	.word	index@(_Z17matmul_gpu_kernelPfS_S_iii)
        /*0020*/ 	.word	0x00000000
.L_5:


//--------------------- .nv.compat                --------------------------
	.section	.nv.compat,"",@"SHT_CUDA_COMPAT_INFO"
	.align	4
        /*0000*/ 	.byte	0x02, 0x09, 0x00, 0x00, 0x02, 0x02, 0x01, 0x00, 0x02, 0x05, 0x05, 0x00, 0x03, 0x07, 0x01, 0x01
        /*0010*/ 	.byte	0x02, 0x03, 0x00, 0x00, 0x02, 0x06, 0x01, 0x00, 0x04, 0x0b, 0x08, 0x00, 0x09, 0x00, 0x00, 0x00
        /*0020*/ 	.byte	0x00, 0x00, 0x00, 0x00


//--------------------- .nv.info._Z17matmul_gpu_kernelPfS_S_iii --------------------------
	.section	.nv.info._Z17matmul_gpu_kernelPfS_S_iii,"",@"SHT_CUDA_INFO"
	.sectionflags	@""
	.align	4


	//----- nvinfo : EIATTR_CUDA_API_VERSION
	.align		4
        /*0000*/ 	.byte	0x04, 0x37
        /*0002*/ 	.short	(.L_7 - .L_6)
.L_6:
        /*0004*/ 	.word	0x00000082


	//----- nvinfo : EIATTR_KPARAM_INFO
	.align		4
.L_7:
        /*0008*/ 	.byte	0x04, 0x17
        /*000a*/ 	.short	(.L_9 - .L_8)
.L_8:
        /*000c*/ 	.word	0x00000000
        /*0010*/ 	.short	0x0005
        /*0012*/ 	.short	0x0020
        /*0014*/ 	.byte	0x00, 0xf0, 0x11, 0x00


	//----- nvinfo : EIATTR_KPARAM_INFO
	.align		4
.L_9:
        /*0018*/ 	.byte	0x04, 0x17
        /*001a*/ 	.short	(.L_11 - .L_10)
.L_10:
        /*001c*/ 	.word	0x00000000
        /*0020*/ 	.short	0x0004
        /*0022*/ 	.short	0x001c
        /*0024*/ 	.byte	0x00, 0xf0, 0x11, 0x00


	//----- nvinfo : EIATTR_KPARAM_INFO
	.align		4
.L_11:
        /*0028*/ 	.byte	0x04, 0x17
        /*002a*/ 	.short	(.L_13 - .L_12)
.L_12:
        /*002c*/ 	.word	0x00000000
        /*0030*/ 	.short	0x0003
        /*0032*/ 	.short	0x0018
        /*0034*/ 	.byte	0x00, 0xf0, 0x11, 0x00


	//----- nvinfo : EIATTR_KPARAM_INFO
	.align		4
.L_13:
        /*0038*/ 	.byte	0x04, 0x17
        /*003a*/ 	.short	(.L_15 - .L_14)
.L_14:
        /*003c*/ 	.word	0x00000000
        /*0040*/ 	.short	0x0002
        /*0042*/ 	.short	0x0010
        /*0044*/ 	.byte	0x00, 0xf5, 0x21, 0x00


	//----- nvinfo : EIATTR_KPARAM_INFO
	.align		4
.L_15:
        /*0048*/ 	.byte	0x04, 0x17
        /*004a*/ 	.short	(.L_17 - .L_16)
.L_16:
        /*004c*/ 	.word	0x00000000
        /*0050*/ 	.short	0x0001
        /*0052*/ 	.short	0x0008
        /*0054*/ 	.byte	0x00, 0xf5, 0x21, 0x00


	//----- nvinfo : EIATTR_KPARAM_INFO
	.align		4
.L_17:
        /*0058*/ 	.byte	0x04, 0x17
        /*005a*/ 	.short	(.L_19 - .L_18)
.L_18:
        /*005c*/ 	.word	0x00000000
        /*0060*/ 	.short	0x0000
        /*0062*/ 	.short	0x0000
        /*0064*/ 	.byte	0x00, 0xf5, 0x21, 0x00


	//----- nvinfo : EIATTR_SPARSE_MMA_MASK
	.align		4
.L_19:
        /*0068*/ 	.byte	0x03, 0x50
        /*006a*/ 	.short	0x0000


	//----- nvinfo : EIATTR_MAXREG_COUNT
	.align		4
        /*006c*/ 	.byte	0x03, 0x1b
        /*006e*/ 	.short	0x00ff


	//----- nvinfo : EIATTR_NUM_BARRIERS
	.align		4
        /*0070*/ 	.byte	0x02, 0x4c
        /*0072*/ 	.byte	0x01
	.zero		1


	//----- nvinfo : EIATTR_MERCURY_ISA_VERSION
	.align		4
        /*0074*/ 	.byte	0x03, 0x5f
        /*0076*/ 	.short	0x0101


	//----- nvinfo : EIATTR_VRC_CTA_INIT_COUNT
	.align		4
        /*0078*/ 	.byte	0x02, 0x4a
	.zero		1
	.zero		1


	//----- nvinfo : EIATTR_EXIT_INSTR_OFFSETS
	.align		4
        /*007c*/ 	.byte	0x04, 0x1c
        /*007e*/ 	.short	(.L_21 - .L_20)


	//   ....[0]....
.L_20:
        /*0080*/ 	.word	0x00000bd0


	//----- nvinfo : EIATTR_CBANK_PARAM_SIZE
	.align		4
.L_21:
        /*0084*/ 	.byte	0x03, 0x19
        /*0086*/ 	.short	0x0024


	//----- nvinfo : EIATTR_PARAM_CBANK
	.align		4
        /*0088*/ 	.byte	0x04, 0x0a
        /*008a*/ 	.short	(.L_23 - .L_22)
	.align		4
.L_22:
        /*008c*/ 	.word	index@(.nv.constant0._Z17matmul_gpu_kernelPfS_S_iii)
        /*0090*/ 	.short	0x0380
        /*0092*/ 	.short	0x0024


	//----- nvinfo : EIATTR_SW_WAR
	.align		4
.L_23:
        /*0094*/ 	.byte	0x04, 0x36
        /*0096*/ 	.short	(.L_25 - .L_24)
.L_24:
        /*0098*/ 	.word	0x00000008
.L_25:


//--------------------- .nv.callgraph             --------------------------
	.section	.nv.callgraph,"",@"SHT_CUDA_CALLGRAPH"
	.align	4
	.sectionentsize	8
	.align		4
        /*0000*/ 	.word	0x00000000
	.align		4
        /*0004*/ 	.word	0xffffffff
	.align		4
        /*0008*/ 	.word	0x00000000
	.align		4
        /*000c*/ 	.word	0xfffffffe
	.align		4
        /*0010*/ 	.word	0x00000000
	.align		4
        /*0014*/ 	.word	0xfffffffd
	.align		4
        /*0018*/ 	.word	0x00000000
	.align		4
        /*001c*/ 	.word	0xfffffffc


//--------------------- .text._Z17matmul_gpu_kernelPfS_S_iii --------------------------
	.section	.text._Z17matmul_gpu_kernelPfS_S_iii,"ax",@progbits
	.align	128
        .global         _Z17matmul_gpu_kernelPfS_S_iii
        .type           _Z17matmul_gpu_kernelPfS_S_iii,@function
        .size           _Z17matmul_gpu_kernelPfS_S_iii,(.L_x_3 - _Z17matmul_gpu_kernelPfS_S_iii)
        .other          _Z17matmul_gpu_kernelPfS_S_iii,@"STO_CUDA_ENTRY STV_DEFAULT"
_Z17matmul_gpu_kernelPfS_S_iii:
.text._Z17matmul_gpu_kernelPfS_S_iii:
[----:B------:R-:W-:Y:S01]  /*0000*/  LDC R1, c[0x0][0x37c] ;  /* 0x0000df00ff017b82 */ /* 0x000fe20000000800 */
[----:B------:R-:W0:Y:S01]  /*0010*/  S2R R4, SR_TID.Y ;  /* 0x0000000000047919 */ /* 0x000e220000002200 */
[----:B------:R-:W1:Y:S06]  /*0020*/  LDCU UR10, c[0x0][0x39c] ;  /* 0x00007380ff0a77ac */ /* 0x000e6c0008000800 */
[----:B------:R-:W0:Y:S01]  /*0030*/  LDC R3, c[0x0][0x364] ;  /* 0x0000d900ff037b82 */ /* 0x000e220000000800 */
[----:B------:R-:W-:Y:S01]  /*0040*/  HFMA2 R23, -RZ, RZ, 0, 0 ;  /* 0x00000000ff177431 */ /* 0x000fe200000001ff */
[----:B------:R-:W2:Y:S01]  /*0050*/  S2R R6, SR_TID.X ;  /* 0x0000000000067919 */ /* 0x000ea20000002100 */
[----:B------:R-:W3:Y:S05]  /*0060*/  LDCU.64 UR8, c[0x0][0x358] ;  /* 0x00006b00ff0877ac */ /* 0x000eea0008000a00 */
[----:B------:R-:W-:Y:S08]  /*0070*/  S2UR UR4, SR_CTAID.X ;  /* 0x00000000000479c3 */ /* 0x000ff00000002500 */
[----:B------:R-:W0:Y:S01]  /*0080*/  S2UR UR5, SR_CTAID.Y ;  /* 0x00000000000579c3 */ /* 0x000e220000002600 */
[----:B-1----:R-:W-:-:S07]  /*0090*/  UISETP.GE.AND UP0, UPT, UR10, 0x20, UPT ;  /* 0x000000200a00788c */ /* 0x002fce000bf06270 */
[----:B------:R-:W2:Y:S01]  /*00a0*/  LDC R17, c[0x0][0x360] ;  /* 0x0000d800ff117b82 */ /* 0x000ea20000000800 */
[----:B0-----:R-:W-:Y:S02]  /*00b0*/  IMAD R16, R3, UR5, R4 ;  /* 0x0000000503107c24 */ /* 0x001fe4000f8e0204 */
[----:B--2---:R-:W-:Y:S01]  /*00c0*/  IMAD R17, R17, UR4, R6 ;  /* 0x0000000411117c24 */ /* 0x004fe2000f8e0206 */
[----:B---3--:R-:W-:Y:S06]  /*00d0*/  BRA.U !UP0, `(.L_x_0) ;  /* 0x0000000908a87547 */ /* 0x008fec000b800000 */
[----:B------:R-:W0:Y:S01]  /*00e0*/  S2UR UR7, SR_CgaCtaId ;  /* 0x00000000000779c3 */ /* 0x000e220000008800 */
[----:B------:R-:W-:Y:S01]  /*00f0*/  UMOV UR4, 0x400 ;  /* 0x0000040000047882 */ /* 0x000fe20000000000 */
[----:B------:R-:W-:Y:S02]  /*0100*/  USHF.R.S32.HI UR6, URZ, 0x1f, UR10 ;  /* 0x0000001fff067899 */ /* 0x000fe4000801140a */
[----:B------:R-:W-:Y:S01]  /*0110*/  IMAD R0, R16, UR10, R6 ;  /* 0x0000000a10007c24 */ /* 0x000fe2000f8e0206 */
[----:B------:R-:W-:Y:S01]  /*0120*/  UIADD3 UR5, UPT, UPT, UR4, 0x1000, URZ ;  /* 0x0000100004057890 */ /* 0x000fe2000fffe0ff */
[----:B------:R-:W-:Y:S01]  /*0130*/  MOV R23, RZ ;  /* 0x000000ff00177202 */ /* 0x000fe20000000f00 */
[----:B------:R-:W-:Y:S01]  /*0140*/  ULEA.HI UR6, UR6, UR10, URZ, 0x5 ;  /* 0x0000000a06067291 */ /* 0x000fe2000f8f28ff */
[----:B------:R-:W1:Y:S03]  /*0150*/  LDC R2, c[0x0][0x3a0] ;  /* 0x0000e800ff027b82 */ /* 0x000e660000000800 */
[----:B------:R-:W-:-:S04]  /*0160*/  USHF.R.S32.HI UR6, URZ, 0x5, UR6 ;  /* 0x00000005ff067899 */ /* 0x000fc80008011406 */
[----:B------:R-:W-:Y:S01]  /*0170*/  UIADD3 UR6, UPT, UPT, -UR6, URZ, URZ ;  /* 0x000000ff06067290 */ /* 0x000fe2000fffe1ff */
[----:B------:R-:W2:Y:S08]  /*0180*/  LDC.64 R20, c[0x0][0x388] ;  /* 0x0000e200ff147b82 */ /* 0x000eb00000000a00 */
[----:B------:R-:W3:Y:S01]  /*0190*/  LDC.64 R18, c[0x0][0x390] ;  /* 0x0000e400ff127b82 */ /* 0x000ee20000000a00 */
[----:B0-----:R-:W-:-:S02]  /*01a0*/  ULEA UR4, UR7, UR4, 0x18 ;  /* 0x0000000407047291 */ /* 0x001fc4000f8ec0ff */
[----:B------:R-:W-:-:S04]  /*01b0*/  ULEA UR5, UR7, UR5, 0x18 ;  /* 0x0000000507057291 */ /* 0x000fc8000f8ec0ff */
[C---:B------:R-:W-:Y:S01]  /*01c0*/  LEA R7, R4.reuse, UR4, 0x7 ;  /* 0x0000000404077c11 */ /* 0x040fe2000f8e38ff */
[----:B-1----:R-:W-:Y:S01]  /*01d0*/  IMAD R3, R4, R2, R17 ;  /* 0x0000000204037224 */ /* 0x002fe200078e0211 */
[C---:B------:R-:W-:Y:S02]  /*01e0*/  LEA R5, R6.reuse, UR5, 0x2 ;  /* 0x0000000506057c11 */ /* 0x040fe4000f8e10ff */
[----:B------:R-:W-:Y:S02]  /*01f0*/  LEA R6, R6, R7, 0x2 ;  /* 0x0000000706067211 */ /* 0x000fe400078e10ff */
[----:B------:R-:W-:-:S07]  /*0200*/  LEA R4, R4, R5, 0x7 ;  /* 0x0000000504047211 */ /* 0x000fce00078e38ff */
.L_x_1:
[----:B--2---:R-:W-:-:S04]  /*0210*/  IMAD.WIDE R10, R0, 0x4, R20 ;  /* 0x00000004000a7825 */ /* 0x004fc800078e0214 */
[----:B---3--:R-:W-:Y:S02]  /*0220*/  IMAD.WIDE R8, R3, 0x4, R18 ;  /* 0x0000000403087825 */ /* 0x008fe400078e0212 */
[----:B------:R-:W2:Y:S04]  /*0230*/  LDG.E R10, desc[UR8][R10.64] ;  /* 0x000000080a0a7981 */ /* 0x000ea8000c1e1900 */
[----:B------:R-:W3:Y:S01]  /*0240*/  LDG.E R8, desc[UR8][R8.64] ;  /* 0x0000000808087981 */ /* 0x000ee2000c1e1900 */
[----:B------:R-:W-:Y:S01]  /*0250*/  UIADD3 UR6, UPT, UPT, UR6, 0x1, URZ ;  /* 0x0000000106067890 */ /* 0x000fe2000fffe0ff */
[----:B------:R-:W-:Y:S02]  /*0260*/  IADD3 R0, PT, PT, R0, 0x20, RZ ;  /* 0x0000002000007810 */ /* 0x000fe40007ffe0ff */
[----:B------:R-:W-:Y:S01]  /*0270*/  LEA R3, R2, R3, 0x5 ;  /* 0x0000000302037211 */ /* 0x000fe200078e28ff */
[----:B------:R-:W-:Y:S01]  /*0280*/  UISETP.NE.AND UP0, UPT, UR6, URZ, UPT ;  /* 0x000000ff0600728c */ /* 0x000fe2000bf05270 */
[----:B--2---:R-:W0:Y:S08]  /*0290*/  F2I.TRUNC.NTZ R29, R10 ;  /* 0x0000000a001d7305 */ /* 0x004e30000020f100 */
[----:B---3--:R-:W1:Y:S01]  /*02a0*/  F2I.TRUNC.NTZ R22, R8 ;  /* 0x0000000800167305 */ /* 0x008e62000020f100 */
[----:B0-----:R-:W-:Y:S04]  /*02b0*/  STS [R6], R29 ;  /* 0x0000001d06007388 */ /* 0x001fe80000000800 */
[----:B-1----:R-:W-:Y:S01]  /*02c0*/  STS [R4], R22 ;  /* 0x0000001604007388 */ /* 0x002fe20000000800 */
[----:B------:R-:W-:Y:S06]  /*02d0*/  BAR.SYNC.DEFER_BLOCKING 0x0 ;  /* 0x0000000000007b1d */ /* 0x000fec0000010000 */
[----:B------:R-:W-:Y:S04]  /*02e0*/  LDS R25, [R5] ;  /* 0x0000000005197984 */ /* 0x000fe80000000800 */
[----:B------:R-:W0:Y:S04]  /*02f0*/  LDS.128 R12, [R7] ;  /* 0x00000000070c7984 */ /* 0x000e280000000c00 */
[----:B------:R-:W1:Y:S04]  /*0300*/  LDS R26, [R5+0x80] ;  /* 0x00008000051a7984 */ /* 0x000e680000000800 */
[----:B------:R-:W2:Y:S04]  /*0310*/  LDS R27, [R5+0x100] ;  /* 0x00010000051b7984 */ /* 0x000ea80000000800 */
[----:B------:R-:W3:Y:S04]  /*0320*/  LDS R24, [R5+0x180] ;  /* 0x0001800005187984 */ /* 0x000ee80000000800 */
[----:B------:R-:W-:Y:S04]  /*0330*/  LDS.128 R8, [R7+0x10] ;  /* 0x0000100007087984 */ /* 0x000fe80000000c00 */
[----:B------:R-:W4:Y:S01]  /*0340*/  LDS R22, [R5+0x280] ;  /* 0x0002800005167984 */ /* 0x000f220000000800 */
[----:B0-----:R-:W-:-:S03]  /*0350*/  IMAD R12, R12, R25, RZ ;  /* 0x000000190c0c7224 */ /* 0x001fc600078e02ff */
[----:B------:R-:W0:Y:S01]  /*0360*/  LDS R25, [R5+0x200] ;  /* 0x0002000005197984 */ /* 0x000e220000000800 */
[----:B-1----:R-:W-:Y:S01]  /*0370*/  IMAD R13, R26, R13, RZ ;  /* 0x0000000d1a0d7224 */ /* 0x002fe200078e02ff */
[----:B------:R-:W-:Y:S01]  /*0380*/  I2FP.F32.S32 R12, R12 ;  /* 0x0000000c000c7245 */ /* 0x000fe20000201400 */
[----:B--2---:R-:W-:-:S03]  /*0390*/  IMAD R14, R27, R14, RZ ;  /* 0x0000000e1b0e7224 */ /* 0x004fc600078e02ff */
[----:B------:R-:W-:Y:S01]  /*03a0*/  I2FP.F32.S32 R13, R13 ;  /* 0x0000000d000d7245 */ /* 0x000fe20000201400 */
[----:B------:R-:W-:Y:S02]  /*03b0*/  FADD R12, R12, R23 ;  /* 0x000000170c0c7221 */ /* 0x000fe40000000000 */
[----:B------:R-:W1:Y:S01]  /*03c0*/  LDS R23, [R5+0x300] ;  /* 0x0003000005177984 */ /* 0x000e620000000800 */
[----:B---3--:R-:W-:Y:S02]  /*03d0*/  IMAD R15, R24, R15, RZ ;  /* 0x0000000f180f7224 */ /* 0x008fe400078e02ff */
[----:B------:R-:W-:Y:S01]  /*03e0*/  FADD R12, R12, R13 ;  /* 0x0000000d0c0c7221 */ /* 0x000fe20000000000 */
[----:B------:R-:W-:Y:S01]  /*03f0*/  I2FP.F32.S32 R13, R14 ;  /* 0x0000000e000d7245 */ /* 0x000fe20000201400 */
[----:B------:R-:W2:Y:S01]  /*0400*/  LDS R24, [R5+0x380] ;  /* 0x0003800005187984 */ /* 0x000ea20000000800 */
[----:B------:R-:W-:-:S03]  /*0410*/  I2FP.F32.S32 R15, R15 ;  /* 0x0000000f000f7245 */ /* 0x000fc60000201400 */
[----:B------:R-:W-:Y:S01]  /*0420*/  FADD R12, R12, R13 ;  /* 0x0000000d0c0c7221 */ /* 0x000fe20000000000 */
[----:B----4-:R-:W-:Y:S02]  /*0430*/  IMAD R27, R22, R9, RZ ;  /* 0x00000009161b7224 */ /* 0x010fe400078e02ff */
[----:B------:R-:W-:Y:S01]  /*0440*/  LDS R22, [R5+0x480] ;  /* 0x0004800005167984 */ /* 0x000fe20000000800 */
[----:B------:R-:W-:-:S03]  /*0450*/  FADD R26, R12, R15 ;  /* 0x0000000f0c1a7221 */ /* 0x000fc60000000000 */
[----:B------:R-:W3:Y:S01]  /*0460*/  LDS.128 R12, [R7+0x20] ;  /* 0x00002000070c7984 */ /* 0x000ee20000000c00 */
[----:B0-----:R-:W-:-:S03]  /*0470*/  IMAD R8, R8, R25, RZ ;  /* 0x0000001908087224 */ /* 0x001fc600078e02ff */
[----:B------:R-:W0:Y:S02]  /*0480*/  LDS R25, [R5+0x400] ;  /* 0x0004000005197984 */ /* 0x000e240000000800 */
[----:B------:R-:W-:Y:S02]  /*0490*/  I2FP.F32.S32 R9, R8 ;  /* 0x0000000800097245 */ /* 0x000fe40000201400 */
[----:B------:R-:W-:-:S03]  /*04a0*/  I2FP.F32.S32 R8, R27 ;  /* 0x0000001b00087245 */ /* 0x000fc60000201400 */
[----:B------:R-:W-:Y:S01]  /*04b0*/  FADD R9, R26, R9 ;  /* 0x000000091a097221 */ /* 0x000fe20000000000 */
[----:B-1----:R-:W-:Y:S02]  /*04c0*/  IMAD R10, R23, R10, RZ ;  /* 0x0000000a170a7224 */ /* 0x002fe400078e02ff */
[----:B------:R-:W1:Y:S01]  /*04d0*/  LDS R23, [R5+0x500] ;  /* 0x0005000005177984 */ /* 0x000e620000000800 */
[----:B------:R-:W-:Y:S01]  /*04e0*/  FADD R8, R9, R8 ;  /* 0x0000000809087221 */ /* 0x000fe20000000000 */
[----:B--2---:R-:W-:Y:S01]  /*04f0*/  IMAD R11, R24, R11, RZ ;  /* 0x0000000b180b7224 */ /* 0x004fe200078e02ff */
[----:B------:R-:W-:Y:S01]  /*0500*/  I2FP.F32.S32 R9, R10 ;  /* 0x0000000a00097245 */ /* 0x000fe20000201400 */
[----:B------:R-:W2:Y:S03]  /*0510*/  LDS R24, [R5+0x580] ;  /* 0x0005800005187984 */ /* 0x000ea60000000800 */
[----:B------:R-:W-:Y:S01]  /*0520*/  I2FP.F32.S32 R11, R11 ;  /* 0x0000000b000b7245 */ /* 0x000fe20000201400 */
[----:B------:R-:W-:-:S04]  /*0530*/  FADD R8, R8, R9 ;  /* 0x0000000908087221 */ /* 0x000fc80000000000 */
[----:B------:R-:W-:Y:S01]  /*0540*/  FADD R26, R8, R11 ;  /* 0x0000000b081a7221 */ /* 0x000fe20000000000 */
[----:B---3--:R-:W-:Y:S01]  /*0550*/  IMAD R27, R22, R13, RZ ;  /* 0x0000000d161b7224 */ /* 0x008fe200078e02ff */
[----:B------:R-:W-:Y:S04]  /*0560*/  LDS.128 R8, [R7+0x30] ;  /* 0x0000300007087984 */ /* 0x000fe80000000c00 */
[----:B------:R-:W3:Y:S01]  /*0570*/  LDS R22, [R5+0x680] ;  /* 0x0006800005167984 */ /* 0x000ee20000000800 */
        /* <DEDUP_REMOVED lines=13> */
[----:B------:R-:W-:Y:S02]  /*0650*/  FADD R26, R12, R15 ;  /* 0x0000000f0c1a7221 */ /* 0x000fe40000000000 */
[----:B------:R-:W-:Y:S01]  /*0660*/  LDS.128 R12, [R7+0x40] ;  /* 0x00004000070c7984 */ /* 0x000fe20000000c00 */
[----:B---3--:R-:W-:Y:S02]  /*0670*/  IMAD R22, R22, R9, RZ ;  /* 0x0000000916167224 */ /* 0x008fe400078e02ff */
[----:B0-----:R-:W-:Y:S02]  /*0680*/  IMAD R8, R8, R25, RZ ;  /* 0x0000001908087224 */ /* 0x001fe400078e02ff */
[----:B------:R-:W0:Y:S03]  /*0690*/  LDS R25, [R5+0x800] ;  /* 0x0008000005197984 */ /* 0x000e260000000800 */
[----:B------:R-:W-:-:S02]  /*06a0*/  I2FP.F32.S32 R9, R8 ;  /* 0x0000000800097245 */ /* 0x000fc40000201400 */
[----:B------:R-:W-:Y:S02]  /*06b0*/  I2FP.F32.S32 R8, R22 ;  /* 0x0000001600087245 */ /* 0x000fe40000201400 */
[----:B------:R-:W3:Y:S01]  /*06c0*/  LDS R22, [R5+0x880] ;  /* 0x0008800005167984 */ /* 0x000ee20000000800 */
        /* <DEDUP_REMOVED lines=11> */
[----:B0-----:R-:W-:-:S03]  /*0780*/  IMAD R12, R12, R25, RZ ;  /* 0x000000190c0c7224 */ /* 0x001fc600078e02ff */
[----:B------:R-:W0:Y:S02]  /*0790*/  LDS R25, [R5+0xa00] ;  /* 0x000a000005197984 */ /* 0x000e240000000800 */
[----:B------:R-:W-:Y:S01]  /*07a0*/  I2FP.F32.S32 R27, R12 ;  /* 0x0000000c001b7245 */ /* 0x000fe20000201400 */
[----:B---3--:R-:W-:Y:S02]  /*07b0*/  IMAD R13, R22, R13, RZ ;  /* 0x0000000d160d7224 */ /* 0x008fe400078e02ff */
[----:B------:R-:W3:Y:S02]  /*07c0*/  LDS R22, [R5+0xa80] ;  /* 0x000a800005167984 */ /* 0x000ee40000000800 */
[----:B------:R-:W-:Y:S01]  /*07d0*/  FADD R26, R26, R27 ;  /* 0x0000001b1a1a7221 */ /* 0x000fe20000000000 */
[----:B-1----:R-:W-:Y:S01]  /*07e0*/  IMAD R14, R23, R14, RZ ;  /* 0x0000000e170e7224 */ /* 0x002fe200078e02ff */
[----:B------:R-:W-:Y:S01]  /*07f0*/  I2FP.F32.S32 R13, R13 ;  /* 0x0000000d000d7245 */ /* 0x000fe20000201400 */
[----:B------:R-:W1:Y:S01]  /*0800*/  LDS R27, [R5+0xb00] ;  /* 0x000b0000051b7984 */ /* 0x000e620000000800 */
[----:B--2---:R-:W-:-:S02]  /*0810*/  IMAD R15, R24, R15, RZ ;  /* 0x0000000f180f7224 */ /* 0x004fc400078e02ff */
[----:B------:R-:W-:Y:S01]  /*0820*/  I2FP.F32.S32 R14, R14 ;  /* 0x0000000e000e7245 */ /* 0x000fe20000201400 */
[----:B------:R-:W-:Y:S01]  /*0830*/  FADD R13, R26, R13 ;  /* 0x0000000d1a0d7221 */ /* 0x000fe20000000000 */
[----:B------:R-:W-:Y:S01]  /*0840*/  LDS R24, [R5+0xc80] ;  /* 0x000c800005187984 */ /* 0x000fe20000000800 */
[----:B------:R-:W-:Y:S02]  /*0850*/  I2FP.F32.S32 R12, R15 ;  /* 0x0000000f000c7245 */ /* 0x000fe40000201400 */
[----:B------:R-:W-:Y:S01]  /*0860*/  FADD R13, R13, R14 ;  /* 0x0000000e0d0d7221 */ /* 0x000fe20000000000 */
[----:B------:R-:W2:Y:S03]  /*0870*/  LDS R26, [R5+0xb80] ;  /* 0x000b8000051a7984 */ /* 0x000ea60000000800 */
[----:B------:R-:W-:Y:S02]  /*0880*/  FADD R23, R13, R12 ;  /* 0x0000000c0d177221 */ /* 0x000fe40000000000 */
[----:B------:R-:W4:Y:S01]  /*0890*/  LDS.128 R12, [R7+0x60] ;  /* 0x00006000070c7984 */ /* 0x000f220000000c00 */
[----:B0-----:R-:W-:-:S03]  /*08a0*/  IMAD R8, R8, R25, RZ ;  /* 0x0000001908087224 */ /* 0x001fc600078e02ff */
[----:B------:R-:W0:Y:S02]  /*08b0*/  LDS R25, [R5+0xc00] ;  /* 0x000c000005197984 */ /* 0x000e240000000800 */
[----:B------:R-:W-:Y:S01]  /*08c0*/  I2FP.F32.S32 R8, R8 ;  /* 0x0000000800087245 */ /* 0x000fe20000201400 */
[----:B---3--:R-:W-:Y:S02]  /*08d0*/  IMAD R9, R22, R9, RZ ;  /* 0x0000000916097224 */ /* 0x008fe400078e02ff */
[----:B------:R-:W-:Y:S02]  /*08e0*/  LDS R22, [R5+0xe80] ;  /* 0x000e800005167984 */ /* 0x000fe40000000800 */
[----:B------:R-:W-:Y:S01]  /*08f0*/  FADD R8, R23, R8 ;  /* 0x0000000817087221 */ /* 0x000fe20000000000 */
[----:B-1----:R-:W-:Y:S01]  /*0900*/  IMAD R10, R27, R10, RZ ;  /* 0x0000000a1b0a7224 */ /* 0x002fe200078e02ff */
[----:B------:R-:W-:Y:S01]  /*0910*/  I2FP.F32.S32 R9, R9 ;  /* 0x0000000900097245 */ /* 0x000fe20000201400 */
[----:B------:R-:W1:Y:S04]  /*0920*/  LDS R23, [R5+0xd00] ;  /* 0x000d000005177984 */ /* 0x000e680000000800 */
[----:B------:R-:W-:Y:S01]  /*0930*/  FADD R8, R8, R9 ;  /* 0x0000000908087221 */ /* 0x000fe20000000000 */
[----:B--2---:R-:W-:Y:S01]  /*0940*/  IMAD R26, R26, R11, RZ ;  /* 0x0000000b1a1a7224 */ /* 0x004fe200078e02ff */
[----:B------:R-:W-:-:S04]  /*0950*/  I2FP.F32.S32 R11, R10 ;  /* 0x0000000a000b7245 */ /* 0x000fc80000201400 */
[----:B------:R-:W-:Y:S01]  /*0960*/  I2FP.F32.S32 R9, R26 ;  /* 0x0000001a00097245 */ /* 0x000fe20000201400 */
[----:B------:R-:W-:Y:S01]  /*0970*/  FADD R8, R8, R11 ;  /* 0x0000000b08087221 */ /* 0x000fe20000000000 */
[----:B----4-:R-:W-:Y:S02]  /*0980*/  IMAD R24, R24, R13, RZ ;  /* 0x0000000d18187224 */ /* 0x010fe400078e02ff */
[----:B------:R-:W-:Y:S01]  /*0990*/  LDS R13, [R5+0xf00] ;  /* 0x000f0000050d7984 */ /* 0x000fe20000000800 */
[----:B------:R-:W-:Y:S01]  /*09a0*/  FADD R8, R8, R9 ;  /* 0x0000000908087221 */ /* 0x000fe20000000000 */
[----:B0-----:R-:W-:Y:S02]  /*09b0*/  IMAD R12, R12, R25, RZ ;  /* 0x000000190c0c7224 */ /* 0x001fe400078e02ff */
[----:B------:R-:W-:Y:S03]  /*09c0*/  LDS R25, [R5+0xe00] ;  /* 0x000e000005197984 */ /* 0x000fe60000000800 */
[----:B------:R-:W-:-:S02]  /*09d0*/  I2FP.F32.S32 R11, R12 ;  /* 0x0000000c000b7245 */ /* 0x000fc40000201400 */
[----:B------:R-:W0:Y:S03]  /*09e0*/  LDS R12, [R5+0xd80] ;  /* 0x000d8000050c7984 */ /* 0x000e260000000800 */
[----:B------:R-:W-:Y:S01]  /*09f0*/  FADD R26, R8, R11 ;  /* 0x0000000b081a7221 */ /* 0x000fe20000000000 */
[----:B-1----:R-:W-:Y:S01]  /*0a00*/  IMAD R27, R23, R14, RZ ;  /* 0x0000000e171b7224 */ /* 0x002fe200078e02ff */
[----:B------:R-:W1:Y:S01]  /*0a10*/  LDS.128 R8, [R7+0x70] ;  /* 0x0000700007087984 */ /* 0x000e620000000c00 */
[----:B------:R-:W-:-:S03]  /*0a20*/  I2FP.F32.S32 R23, R24 ;  /* 0x0000001800177245 */ /* 0x000fc60000201400 */
[----:B------:R-:W2:Y:S02]  /*0a30*/  LDS R14, [R5+0xf80] ;  /* 0x000f8000050e7984 */ /* 0x000ea40000000800 */
[----:B------:R-:W-:Y:S01]  /*0a40*/  FADD R23, R26, R23 ;  /* 0x000000171a177221 */ /* 0x000fe20000000000 */
[----:B0-----:R-:W-:Y:S01]  /*0a50*/  IMAD R15, R12, R15, RZ ;  /* 0x0000000f0c0f7224 */ /* 0x001fe200078e02ff */
[----:B------:R-:W-:Y:S01]  /*0a60*/  I2FP.F32.S32 R12, R27 ;  /* 0x0000001b000c7245 */ /* 0x000fe20000201400 */
[----:B-1----:R-:W-:-:S03]  /*0a70*/  IMAD R8, R8, R25, RZ ;  /* 0x0000001908087224 */ /* 0x002fc600078e02ff */
[----:B------:R-:W-:Y:S01]  /*0a80*/  I2FP.F32.S32 R15, R15 ;  /* 0x0000000f000f7245 */ /* 0x000fe20000201400 */
[----:B------:R-:W-:Y:S01]  /*0a90*/  FADD R12, R23, R12 ;  /* 0x0000000c170c7221 */ /* 0x000fe20000000000 */
[----:B------:R-:W-:Y:S01]  /*0aa0*/  IMAD R22, R22, R9, RZ ;  /* 0x0000000916167224 */ /* 0x000fe200078e02ff */
[----:B------:R-:W-:Y:S02]  /*0ab0*/  I2FP.F32.S32 R9, R8 ;  /* 0x0000000800097245 */ /* 0x000fe40000201400 */
[----:B------:R-:W-:Y:S01]  /*0ac0*/  FADD R12, R12, R15 ;  /* 0x0000000f0c0c7221 */ /* 0x000fe20000000000 */
[----:B------:R-:W-:Y:S01]  /*0ad0*/  IMAD R10, R13, R10, RZ ;  /* 0x0000000a0d0a7224 */ /* 0x000fe200078e02ff */
[----:B------:R-:W-:Y:S01]  /*0ae0*/  I2FP.F32.S32 R22, R22 ;  /* 0x0000001600167245 */ /* 0x000fe20000201400 */
[----:B--2---:R-:W-:Y:S02]  /*0af0*/  IMAD R11, R14, R11, RZ ;  /* 0x0000000b0e0b7224 */ /* 0x004fe400078e02ff */
[----:B------:R-:W-:Y:S01]  /*0b00*/  FADD R9, R12, R9 ;  /* 0x000000090c097221 */ /* 0x000fe20000000000 */
[----:B------:R-:W-:-:S03]  /*0b10*/  I2FP.F32.S32 R10, R10 ;  /* 0x0000000a000a7245 */ /* 0x000fc60000201400 */
[----:B------:R-:W-:Y:S01]  /*0b20*/  FADD R9, R9, R22 ;  /* 0x0000001609097221 */ /* 0x000fe20000000000 */
[----:B------:R-:W-:-:S03]  /*0b30*/  I2FP.F32.S32 R8, R11 ;  /* 0x0000000b00087245 */ /* 0x000fc60000201400 */
[----:B------:R-:W-:-:S04]  /*0b40*/  FADD R9, R9, R10 ;  /* 0x0000000a09097221 */ /* 0x000fc80000000000 */
[----:B------:R-:W-:Y:S01]  /*0b50*/  FADD R23, R9, R8 ;  /* 0x0000000809177221 */ /* 0x000fe20000000000 */
[----:B------:R-:W-:Y:S06]  /*0b60*/  BAR.SYNC.DEFER_BLOCKING 0x0 ;  /* 0x0000000000007b1d */ /* 0x000fec0000010000 */
[----:B------:R-:W-:Y:S05]  /*0b70*/  BRA.U UP0, `(.L_x_1) ;  /* 0xfffffff500a47547 */ /* 0x000fea000b83ffff */
.L_x_0:
[----:B------:R-:W0:Y:S01]  /*0b80*/  LDC.64 R2, c[0x0][0x380] ;  /* 0x0000e000ff027b82 */ /* 0x000e220000000a00 */
[----:B------:R-:W1:Y:S02]  /*0b90*/  LDCU UR4, c[0x0][0x3a0] ;  /* 0x00007400ff0477ac */ /* 0x000e640008000800 */
[----:B-1----:R-:W-:-:S04]  /*0ba0*/  IMAD R17, R16, UR4, R17 ;  /* 0x0000000410117c24 */ /* 0x002fc8000f8e0211 */
[----:B0-----:R-:W-:-:S05]  /*0bb0*/  IMAD.WIDE R2, R17, 0x4, R2 ;  /* 0x0000000411027825 */ /* 0x001fca00078e0202 */
[----:B------:R-:W-:Y:S01]  /*0bc0*/  STG.E desc[UR8][R2.64], R23 ;  /* 0x0000001702007986 */ /* 0x000fe2000c101908 */
[----:B------:R-:W-:Y:S05]  /*0bd0*/  EXIT ;  /* 0x000000000000794d */ /* 0x000fea0003800000 */
.L_x_2:
[----:B------:R-:W-:-:S00]  /*0be0*/  BRA `(.L_x_2) ;  /* 0xfffffffc00fc7947 */ /* 0x000fc0000383ffff */
[----:B------:R-:W-:-:S00]  /*0bf0*/  NOP ;  /* 0x0000000000007918 */ /* 0x000fc00000000000 */
        /* <DEDUP_REMOVED lines=8> */
.L_x_3:


//--------------------- .nv.shared._Z17matmul_gpu_kernelPfS_S_iii --------------------------
	.section	.nv.shared._Z17matmul_gpu_kernelPfS_S_iii,"aw",@nobits
	.sectionflags	@""
	.align	4
.nv.shared._Z17matmul_gpu_kernelPfS_S_iii:
	.zero		9216


//--------------------- .nv.shared.reserved.0     --------------------------
	.section	.nv.shared.reserved.0,"aw",@nobits
	.weak		__nv_reservedSMEM_offset_0_alias
	.size		__nv_reservedSMEM_offset_0_alias, 0, 64
	.other		__nv_reservedSMEM_offset_0_alias,@"STO_CUDA_RESERVED_SHARED STV_DEFAULT"
__nv_reservedSMEM_offset_0_alias:
	.zero		0
	.zero		64


//--------------------- .nv.constant0._Z17matmul_gpu_kernelPfS_S_iii --------------------------
	.section	.nv.constant0._Z17matmul_gpu_kernelPfS_S_iii,"a",@progbits
	.sectionflags	@""
	.align	4
.nv.constant0._Z17matmul_gpu_kernelPfS_S_iii:
	.zero		932


//--------------------- SYMBOLS --------------------------

	.type		.nv.reservedSmem.offset0,@object
	.size		.nv.reservedSmem.offset0,0x4
	.type		.nv.reservedSmem.cap,@object
	.size		.nv.reservedSmem.cap,0x4
